	.headerflags	@"EF_CUDA_TEXMODE_UNIFIED EF_CUDA_64BIT_ADDRESS EF_CUDA_ACCELERATORS EF_CUDA_SM90 EF_CUDA_VIRTUAL_SM(EF_CUDA_SM90)"
	.elftype	@"ET_EXEC"


//--------------------- .nv.info                  --------------------------
	.section	.nv.info,"",@"SHT_CUDA_INFO"
	.align	4


	//----- nvinfo : EIATTR_REGCOUNT
	.align		4
        /*0000*/ 	.byte	0x04, 0x2f
        /*0002*/ 	.short	(.L_1 - .L_0)
	.align		4
.L_0:
        /*0004*/ 	.word	index@(triton_poi_fused_convolution_55)
        /*0008*/ 	.word	0x0000000c


	//----- nvinfo : EIATTR_MIN_STACK_SIZE
	.align		4
.L_1:
        /*000c*/ 	.byte	0x04, 0x12
        /*000e*/ 	.short	(.L_3 - .L_2)
	.align		4
.L_2:
        /*0010*/ 	.word	index@(triton_poi_fused_convolution_55)
        /*0014*/ 	.word	0x00000000


	//----- nvinfo : EIATTR_FRAME_SIZE
	.align		4
.L_3:
        /*0018*/ 	.byte	0x04, 0x11
        /*001a*/ 	.short	(.L_5 - .L_4)
	.align		4
.L_4:
        /*001c*/ 	.word	index@(triton_poi_fused_convolution_55)
        /*0020*/ 	.word	0x00000000


	//----- nvinfo : EIATTR_MIN_STACK_SIZE
	.align		4
.L_5:
        /*0024*/ 	.byte	0x04, 0x12
        /*0026*/ 	.short	(.L_7 - .L_6)
	.align		4
.L_6:
        /*0028*/ 	.word	index@(triton_poi_fused_convolution_55)
        /*002c*/ 	.word	0x00000000
.L_7:


//--------------------- .nv.info.triton_poi_fused_convolution_55 --------------------------
	.section	.nv.info.triton_poi_fused_convolution_55,"",@"SHT_CUDA_INFO"
	.sectionflags	@""
	.align	4


	//----- nvinfo : EIATTR_CUDA_API_VERSION
	.align		4
        /*0000*/ 	.byte	0x04, 0x37
        /*0002*/ 	.short	(.L_9 - .L_8)
.L_8:
        /*0004*/ 	.word	0x0000007c


	//----- nvinfo : EIATTR_KPARAM_INFO
	.align		4
.L_9:
        /*0008*/ 	.byte	0x04, 0x17
        /*000a*/ 	.short	(.L_11 - .L_10)
.L_10:
        /*000c*/ 	.word	0x00000000
        /*0010*/ 	.short	0x0002
        /*0012*/ 	.short	0x0010
        /*0014*/ 	.byte	0x00, 0xf0, 0x11, 0x00


	//----- nvinfo : EIATTR_KPARAM_INFO
	.align		4
.L_11:
        /*0018*/ 	.byte	0x04, 0x17
        /*001a*/ 	.short	(.L_13 - .L_12)
.L_12:
        /*001c*/ 	.word	0x00000000
        /*0020*/ 	.short	0x0001
        /*0022*/ 	.short	0x0008
        /*0024*/ 	.byte	0x00, 0xf4, 0x21, 0x00


	//----- nvinfo : EIATTR_KPARAM_INFO
	.align		4
.L_13:
        /*0028*/ 	.byte	0x04, 0x17
        /*002a*/ 	.short	(.L_15 - .L_14)
.L_14:
        /*002c*/ 	.word	0x00000000
        /*0030*/ 	.short	0x0000
        /*0032*/ 	.short	0x0000
        /*0034*/ 	.byte	0x00, 0xf4, 0x21, 0x00


	//----- nvinfo : EIATTR_SPARSE_MMA_MASK
	.align		4
.L_15:
        /*0038*/ 	.byte	0x03, 0x50
        /*003a*/ 	.short	0x0000


	//----- nvinfo : EIATTR_MAXREG_COUNT
	.align		4
        /*003c*/ 	.byte	0x03, 0x1b
        /*003e*/ 	.short	0x00ff


	//----- nvinfo : EIATTR_EXIT_INSTR_OFFSETS
	.align		4
        /*0040*/ 	.byte	0x04, 0x1c
        /*0042*/ 	.short	(.L_17 - .L_16)


	//   ....[0]....
.L_16:
        /*0044*/ 	.word	0x00000160


	//   ....[1]....
        /*0048*/ 	.word	0x00000180


	//----- nvinfo : EIATTR_REQNTID
	.align		4
.L_17:
        /*004c*/ 	.byte	0x04, 0x10
        /*004e*/ 	.short	(.L_19 - .L_18)
.L_18:
        /*0050*/ 	.word	0x00000080
        /*0054*/ 	.word	0x00000001
        /*0058*/ 	.word	0x00000001


	//----- nvinfo : EIATTR_CBANK_PARAM_SIZE
	.align		4
.L_19:
        /*005c*/ 	.byte	0x03, 0x19
        /*005e*/ 	.short	0x0014


	//----- nvinfo : EIATTR_PARAM_CBANK
	.align		4
        /*0060*/ 	.byte	0x04, 0x0a
        /*0062*/ 	.short	(.L_21 - .L_20)
	.align		4
.L_20:
        /*0064*/ 	.word	index@(.nv.constant0.triton_poi_fused_convolution_55)
        /*0068*/ 	.short	0x0210
        /*006a*/ 	.short	0x0014


	//----- nvinfo : EIATTR_SW_WAR
	.align		4
.L_21:
        /*006c*/ 	.byte	0x04, 0x36
        /*006e*/ 	.short	(.L_23 - .L_22)
.L_22:
        /*0070*/ 	.word	0x00000008
.L_23:


//--------------------- .nv.callgraph             --------------------------
	.section	.nv.callgraph,"",@"SHT_CUDA_CALLGRAPH"
	.align	4
	.sectionentsize	8
	.align		4
        /*0000*/ 	.word	0x00000000
	.align		4
        /*0004*/ 	.word	0xffffffff
	.align		4
        /*0008*/ 	.word	0x00000000
	.align		4
        /*000c*/ 	.word	0xfffffffe
	.align		4
        /*0010*/ 	.word	0x00000000
	.align		4
        /*0014*/ 	.word	0xfffffffd
	.align		4
        /*0018*/ 	.word	0x00000000
	.align		4
        /*001c*/ 	.word	0xfffffffc


//--------------------- .text.triton_poi_fused_convolution_55 --------------------------
	.section	.text.triton_poi_fused_convolution_55,"ax",@progbits
	.align	128
        .global         triton_poi_fused_convolution_55
        .type           triton_poi_fused_convolution_55,@function
        .size           triton_poi_fused_convolution_55,(.L_x_1 - triton_poi_fused_convolution_55)
        .other          triton_poi_fused_convolution_55,@"STO_CUDA_ENTRY STV_DEFAULT"
triton_poi_fused_convolution_55:
.text.triton_poi_fused_convolution_55:
[----:B------:R-:W0:Y:S02]  /*0000*/  LDC R1, c[0x0][0x28] ;  /* 0x00000a00ff017b82 */ /* 0x000e240000000800 */
[----:B------:R-:W1:Y:S01]  /*0010*/  S2R R0, SR_TID.X ;  /* 0x0000000000007919 */ /* 0x000e620000002100 */
[----:B------:R-:W2:Y:S01]  /*0020*/  LDC.64 R2, c[0x0][0x210] ;  /* 0x00008400ff027b82 */ /* 0x000ea20000000a00 */
[----:B------:R-:W-:Y:S01]  /*0030*/  ULDC.64 UR4, c[0x0][0x208] ;  /* 0x0000820000047ab9 */ /* 0x000fe20000000a00 */
[----:B------:R-:W3:Y:S06]  /*0040*/  S2R R7, SR_CTAID.X ;  /* 0x0000000000077919 */ /* 0x000eec0000002500 */
[----:B------:R-:W4:Y:S01]  /*0050*/  LDC.64 R4, c[0x0][0x218] ;  /* 0x00008600ff047b82 */ /* 0x000f220000000a00 */
[----:B-1----:R-:W-:-:S04]  /*0060*/  SHF.L.U32 R0, R0, 0x1, RZ ;  /* 0x0000000100007819 */ /* 0x002fc800000006ff */
[----:B------:R-:W-:-:S04]  /*0070*/  LOP3.LUT R0, R0, 0xfe, RZ, 0xc0, !PT ;  /* 0x000000fe00007812 */ /* 0x000fc800078ec0ff */
[----:B---3--:R-:W-:-:S04]  /*0080*/  LEA R7, R7, R0, 0x8 ;  /* 0x0000000007077211 */ /* 0x008fc800078e40ff */
[C---:B------:R-:W-:Y:S01]  /*0090*/  ISETP.GE.AND P0, PT, R7.reuse, 0x900, PT ;  /* 0x000009000700780c */ /* 0x040fe20003f06270 */
[----:B------:R-:W-:-:S04]  /*00a0*/  IMAD.HI R0, R7, 0x38e38e39, RZ ;  /* 0x38e38e3907007827 */ /* 0x000fc800078e02ff */
[----:B--2---:R-:W-:Y:S01]  /*00b0*/  IMAD.WIDE R2, R7, 0x4, R2 ;  /* 0x0000000407027825 */ /* 0x004fe200078e0202 */
[----:B------:R-:W-:-:S04]  /*00c0*/  SHF.R.U32.HI R9, RZ, 0x1f, R0 ;  /* 0x0000001fff097819 */ /* 0x000fc80000011600 */
[----:B------:R-:W-:-:S05]  /*00d0*/  LEA.HI.SX32 R0, R0, R9, 0x19 ;  /* 0x0000000900007211 */ /* 0x000fca00078fcaff */
[----:B------:R-:W-:Y:S01]  /*00e0*/  IMAD R9, R0, -0x240, R7 ;  /* 0xfffffdc000097824 */ /* 0x000fe200078e0207 */
[----:B------:R-:W-:-:S03]  /*00f0*/  CS2R R6, SRZ ;  /* 0x0000000000067805 */ /* 0x000fc6000001ff00 */
[----:B----4-:R-:W-:Y:S01]  /*0100*/  IMAD.WIDE R4, R9, 0x4, R4 ;  /* 0x0000000409047825 */ /* 0x010fe200078e0204 */
[----:B------:R-:W-:Y:S02]  /*0110*/  CS2R R8, SRZ ;  /* 0x0000000000087805 */ /* 0x000fe4000001ff00 */
[----:B------:R-:W2:Y:S04]  /*0120*/  @!P0 LDG.E.64 R6, desc[UR4][R2.64] ;  /* 0x0000000402068981 */ /* 0x000ea8000c1e1b00 */
[----:B------:R-:W2:Y:S02]  /*0130*/  @!P0 LDG.E.EL.64 R8, desc[UR4][R4.64] ;  /* 0x0000000404088981 */ /* 0x000ea4000c2e1b00 */
[----:B--2---:R-:W-:Y:S01]  /*0140*/  FADD R6, R8, R6 ;  /* 0x0000000608067221 */ /* 0x004fe20000000000 */
[----:B------:R-:W-:Y:S01]  /*0150*/  FADD R7, R9, R7 ;  /* 0x0000000709077221 */ /* 0x000fe20000000000 */
[----:B------:R-:W-:Y:S06]  /*0160*/  @P0 EXIT ;  /* 0x000000000000094d */ /* 0x000fec0003800000 */
[----:B------:R-:W-:Y:S01]  /*0170*/  STG.E.64 desc[UR4][R2.64], R6 ;  /* 0x0000000602007986 */ /* 0x000fe2000c101b04 */
[----:B------:R-:W-:Y:S05]  /*0180*/  EXIT ;  /* 0x000000000000794d */ /* 0x000fea0003800000 */
.L_x_0:
[----:B------:R-:W-:-:S00]  /*0190*/  BRA `(.L_x_0) ;  /* 0xfffffffc00fc7947 */ /* 0x000fc0000383ffff */
[----:B------:R-:W-:-:S00]  /*01a0*/  NOP ;  /* 0x0000000000007918 */ /* 0x000fc00000000000 */
        /* <DEDUP_REMOVED lines=13> */
.L_x_1:


//--------------------- .nv.constant0.triton_poi_fused_convolution_55 --------------------------
	.section	.nv.constant0.triton_poi_fused_convolution_55,"a",@progbits
	.sectionflags	@""
	.align	4
.nv.constant0.triton_poi_fused_convolution_55:
	.zero		548
